	.headerflags	@"EF_CUDA_TEXMODE_UNIFIED EF_CUDA_64BIT_ADDRESS EF_CUDA_SM86 EF_CUDA_VIRTUAL_SM(EF_CUDA_SM86)"
	.elftype	@"ET_EXEC"


//--------------------- .nv.info                  --------------------------
	.section	.nv.info,"",@"SHT_CUDA_INFO"
	.align	4


	//----- nvinfo : EIATTR_REGCOUNT
	.align		4
        /*0000*/ 	.byte	0x04, 0x2f
        /*0002*/ 	.short	(.L_1 - .L_0)
	.align		4
.L_0:
        /*0004*/ 	.word	index@(triton_poi_fused__softmax_add_3)
        /*0008*/ 	.word	0x00000019


	//----- nvinfo : EIATTR_FRAME_SIZE
	.align		4
.L_1:
        /*000c*/ 	.byte	0x04, 0x11
        /*000e*/ 	.short	(.L_3 - .L_2)
	.align		4
.L_2:
        /*0010*/ 	.word	index@(triton_poi_fused__softmax_add_3)
        /*0014*/ 	.word	0x00000000


	//----- nvinfo : EIATTR_MIN_STACK_SIZE
	.align		4
.L_3:
        /*0018*/ 	.byte	0x04, 0x12
        /*001a*/ 	.short	(.L_5 - .L_4)
	.align		4
.L_4:
        /*001c*/ 	.word	index@(triton_poi_fused__softmax_add_3)
        /*0020*/ 	.word	0x00000000
.L_5:


//--------------------- .nv.info.triton_poi_fused__softmax_add_3 --------------------------
	.section	.nv.info.triton_poi_fused__softmax_add_3,"",@"SHT_CUDA_INFO"
	.sectionflags	@""
	.align	4


	//----- nvinfo : EIATTR_CUDA_API_VERSION
	.align		4
        /*0000*/ 	.byte	0x04, 0x37
        /*0002*/ 	.short	(.L_7 - .L_6)
.L_6:
        /*0004*/ 	.word	0x00000080


	//----- nvinfo : EIATTR_SW2861232_WAR
	.align		4
.L_7:
        /*0008*/ 	.byte	0x01, 0x35
	.zero		2


	//----- nvinfo : EIATTR_PARAM_CBANK
	.align		4
        /*000c*/ 	.byte	0x04, 0x0a
        /*000e*/ 	.short	(.L_9 - .L_8)
	.align		4
.L_8:
        /*0010*/ 	.word	index@(.nv.constant0.triton_poi_fused__softmax_add_3)
        /*0014*/ 	.short	0x0160
        /*0016*/ 	.short	0x0038


	//----- nvinfo : EIATTR_CBANK_PARAM_SIZE
	.align		4
.L_9:
        /*0018*/ 	.byte	0x03, 0x19
        /*001a*/ 	.short	0x0038


	//----- nvinfo : EIATTR_KPARAM_INFO
	.align		4
        /*001c*/ 	.byte	0x04, 0x17
        /*001e*/ 	.short	(.L_11 - .L_10)
.L_10:
        /*0020*/ 	.word	0x00000000
        /*0024*/ 	.short	0x0007
        /*0026*/ 	.short	0x0030
        /*0028*/ 	.byte	0x00, 0xf4, 0x21, 0x00


	//----- nvinfo : EIATTR_KPARAM_INFO
	.align		4
.L_11:
        /*002c*/ 	.byte	0x04, 0x17
        /*002e*/ 	.short	(.L_13 - .L_12)
.L_12:
        /*0030*/ 	.word	0x00000000
        /*0034*/ 	.short	0x0006
        /*0036*/ 	.short	0x0028
        /*0038*/ 	.byte	0x00, 0xf0, 0x11, 0x00


	//----- nvinfo : EIATTR_KPARAM_INFO
	.align		4
.L_13:
        /*003c*/ 	.byte	0x04, 0x17
        /*003e*/ 	.short	(.L_15 - .L_14)
.L_14:
        /*0040*/ 	.word	0x00000000
        /*0044*/ 	.short	0x0005
        /*0046*/ 	.short	0x0024
        /*0048*/ 	.byte	0x00, 0xf0, 0x11, 0x00


	//----- nvinfo : EIATTR_KPARAM_INFO
	.align		4
.L_15:
        /*004c*/ 	.byte	0x04, 0x17
        /*004e*/ 	.short	(.L_17 - .L_16)
.L_16:
        /*0050*/ 	.word	0x00000000
        /*0054*/ 	.short	0x0004
        /*0056*/ 	.short	0x0020
        /*0058*/ 	.byte	0x00, 0xf0, 0x11, 0x00


	//----- nvinfo : EIATTR_KPARAM_INFO
	.align		4
.L_17:
        /*005c*/ 	.byte	0x04, 0x17
        /*005e*/ 	.short	(.L_19 - .L_18)
.L_18:
        /*0060*/ 	.word	0x00000000
        /*0064*/ 	.short	0x0003
        /*0066*/ 	.short	0x0018
        /*0068*/ 	.byte	0x00, 0xf4, 0x21, 0x00


	//----- nvinfo : EIATTR_KPARAM_INFO
	.align		4
.L_19:
        /*006c*/ 	.byte	0x04, 0x17
        /*006e*/ 	.short	(.L_21 - .L_20)
.L_20:
        /*0070*/ 	.word	0x00000000
        /*0074*/ 	.short	0x0002
        /*0076*/ 	.short	0x0010
        /*0078*/ 	.byte	0x00, 0xf4, 0x21, 0x00


	//----- nvinfo : EIATTR_KPARAM_INFO
	.align		4
.L_21:
        /*007c*/ 	.byte	0x04, 0x17
        /*007e*/ 	.short	(.L_23 - .L_22)
.L_22:
        /*0080*/ 	.word	0x00000000
        /*0084*/ 	.short	0x0001
        /*0086*/ 	.short	0x0008
        /*0088*/ 	.byte	0x00, 0xf4, 0x21, 0x00


	//----- nvinfo : EIATTR_KPARAM_INFO
	.align		4
.L_23:
        /*008c*/ 	.byte	0x04, 0x17
        /*008e*/ 	.short	(.L_25 - .L_24)
.L_24:
        /*0090*/ 	.word	0x00000000
        /*0094*/ 	.short	0x0000
        /*0096*/ 	.short	0x0000
        /*0098*/ 	.byte	0x00, 0xf4, 0x21, 0x00


	//----- nvinfo : EIATTR_MAXREG_COUNT
	.align		4
.L_25:
        /*009c*/ 	.byte	0x03, 0x1b
        /*009e*/ 	.short	0x00ff


	//----- nvinfo : EIATTR_EXIT_INSTR_OFFSETS
	.align		4
        /*00a0*/ 	.byte	0x04, 0x1c
        /*00a2*/ 	.short	(.L_27 - .L_26)


	//   ....[0]....
.L_26:
        /*00a4*/ 	.word	0x000006a0


	//   ....[1]....
        /*00a8*/ 	.word	0x000006e0


	//----- nvinfo : EIATTR_CTAIDZ_USED
	.align		4
.L_27:
        /*00ac*/ 	.byte	0x01, 0x04
	.zero		2


	//----- nvinfo : EIATTR_REQNTID
	.align		4
        /*00b0*/ 	.byte	0x04, 0x10
        /*00b2*/ 	.short	(.L_29 - .L_28)
.L_28:
        /*00b4*/ 	.word	0x00000080
        /*00b8*/ 	.word	0x00000001
        /*00bc*/ 	.word	0x00000001
.L_29:


//--------------------- .nv.callgraph             --------------------------
	.section	.nv.callgraph,"",@"SHT_CUDA_CALLGRAPH"
	.align	4
	.sectionentsize	8
	.align		4
        /*0000*/ 	.word	0x00000000
	.align		4
        /*0004*/ 	.word	0xffffffff
	.align		4
        /*0008*/ 	.word	0x00000000
	.align		4
        /*000c*/ 	.word	0xfffffffe
	.align		4
        /*0010*/ 	.word	0x00000000
	.align		4
        /*0014*/ 	.word	0xfffffffd
	.align		4
        /*0018*/ 	.word	0x00000000
	.align		4
        /*001c*/ 	.word	0xfffffffc


//--------------------- .nv.rel.action            --------------------------
	.section	.nv.rel.action,"",@"SHT_CUDA_RELOCINFO"
	.align	8
	.sectionentsize	8
        /*0000*/ 	.byte	0x73, 0x00, 0x00, 0x00, 0x00, 0x00, 0x00, 0x00, 0x00, 0x00, 0x00, 0x11, 0x25, 0x00, 0x05, 0x36


//--------------------- .nv.constant0.triton_poi_fused__softmax_add_3 --------------------------
	.section	.nv.constant0.triton_poi_fused__softmax_add_3,"a",@progbits
	.sectionflags	@""
	.align	4
.nv.constant0.triton_poi_fused__softmax_add_3:
	.zero		408


//--------------------- .text.triton_poi_fused__softmax_add_3 --------------------------
	.section	.text.triton_poi_fused__softmax_add_3,"ax",@progbits
	.sectionflags	@"SHF_BARRIERS=1"
	.sectioninfo	@"SHI_REGISTERS=25"
	.align	128
        .global         triton_poi_fused__softmax_add_3
        .type           triton_poi_fused__softmax_add_3,@function
        .size           triton_poi_fused__softmax_add_3,(.L_x_1 - triton_poi_fused__softmax_add_3)
        .other          triton_poi_fused__softmax_add_3,@"STO_CUDA_ENTRY STV_DEFAULT"
triton_poi_fused__softmax_add_3:
.text.triton_poi_fused__softmax_add_3:
[----:B------:R-:W-:Y:S02]  /*0000*/  MOV R1, c[0x0][0x28] ;  /* 0x00000a0000017a02 */ /* 0x000fe40000000f00 */
[----:B------:R-:W0:Y:S01]  /*0010*/  S2R R11, SR_CTAID.X ;  /* 0x00000000000b7919 */ /* 0x000e220000002500 */
[----:B------:R-:W-:Y:S01]  /*0020*/  IMAD.MOV.U32 R7, RZ, RZ, 0x4 ;  /* 0x00000004ff077424 */ /* 0x000fe200078e00ff */
[----:B------:R-:W-:Y:S02]  /*0030*/  CS2R R4, SRZ ;  /* 0x0000000000047805 */ /* 0x000fe4000001ff00 */
[----:B------:R-:W1:Y:S04]  /*0040*/  S2R R22, SR_CTAID.Z ;  /* 0x0000000000167919 */ /* 0x000e680000002700 */
[----:B------:R-:W2:Y:S04]  /*0050*/  S2R R0, SR_TID.X ;  /* 0x0000000000007919 */ /* 0x000ea80000002100 */
[----:B------:R-:W3:Y:S01]  /*0060*/  S2R R17, SR_CTAID.Y ;  /* 0x0000000000117919 */ /* 0x000ee20000002600 */
[----:B0-----:R-:W-:Y:S01]  /*0070*/  IMAD.SHL.U32 R11, R11, 0x4, RZ ;  /* 0x000000040b0b7824 */ /* 0x001fe200078e00ff */
[----:B-1----:R-:W-:-:S02]  /*0080*/  ISETP.GE.U32.AND P0, PT, R22, 0x8, PT ;  /* 0x000000081600780c */ /* 0x002fc40003f06070 */
[----:B--2---:R-:W-:Y:S02]  /*0090*/  SHF.L.U32 R2, R0, 0x1, RZ ;  /* 0x0000000100027819 */ /* 0x004fe400000006ff */
[C---:B---3--:R-:W-:Y:S01]  /*00a0*/  ISETP.EQ.AND P0, PT, R17.reuse, RZ, !P0 ;  /* 0x000000ff1100720c */ /* 0x048fe20004702270 */
[----:B------:R-:W-:Y:S01]  /*00b0*/  IMAD.SHL.U32 R17, R17, 0x40, RZ ;  /* 0x0000004011117824 */ /* 0x000fe200078e00ff */
[----:B------:R-:W-:Y:S02]  /*00c0*/  LOP3.LUT R3, R11, 0x2, R2, 0xf8, !PT ;  /* 0x000000020b037812 */ /* 0x000fe400078ef802 */
[----:B------:R-:W-:Y:S02]  /*00d0*/  SHF.R.U32.HI R2, RZ, 0x1, R0 ;  /* 0x00000001ff027819 */ /* 0x000fe40000011600 */
[----:B------:R-:W-:Y:S02]  /*00e0*/  ISETP.LT.AND P1, PT, R3, 0x40, P0 ;  /* 0x000000400300780c */ /* 0x000fe40000721270 */
[----:B------:R-:W-:-:S02]  /*00f0*/  SGXT.U32 R2, R2, 0x6 ;  /* 0x000000060202781a */ /* 0x000fc40000000000 */
[----:B------:R-:W-:Y:S02]  /*0100*/  LEA R3, R22, R3, 0xc ;  /* 0x0000000316037211 */ /* 0x000fe400078e60ff */
[----:B------:R-:W-:-:S04]  /*0110*/  LOP3.LUT R2, R2, R17, RZ, 0xfc, !PT ;  /* 0x0000001102027212 */ /* 0x000fc800078efcff */
[----:B------:R-:W-:-:S03]  /*0120*/  LEA R2, R2, R3, 0x6 ;  /* 0x0000000302027211 */ /* 0x000fc600078e30ff */
[----:B------:R-:W-:Y:S01]  /*0130*/  @P1 IMAD.MOV.U32 R8, RZ, RZ, 0x0 ;  /* 0x00000000ff081424 */ /* 0x000fe200078e00ff */
[----:B------:R-:W-:Y:S01]  /*0140*/  @P1 MOV R9, 0x14f00000 ;  /* 0x14f0000000091802 */ /* 0x000fe20000000f00 */
[----:B------:R-:W-:Y:S02]  /*0150*/  IMAD.WIDE R2, R2, R7, c[0x0][0x160] ;  /* 0x0000580002027625 */ /* 0x000fe400078e0207 */
[----:B------:R-:W0:Y:S08]  /*0160*/  @P1 R2UR UR4, R8 ;  /* 0x00000000080413c2 */ /* 0x000e3000000e0000 */
[----:B------:R-:W0:Y:S02]  /*0170*/  @P1 R2UR UR5, R9 ;  /* 0x00000000090513c2 */ /* 0x000e2400000e0000 */
[----:B0-----:R-:W2:Y:S01]  /*0180*/  @P1 LDG.E.EL.64 R4, desc[UR4][R2.64] ;  /* 0x0000000402041981 */ /* 0x001ea2200c2e1b00 */
[----:B------:R-:W-:Y:S01]  /*0190*/  SHF.R.U32.HI R6, RZ, 0x6, R0 ;  /* 0x00000006ff067819 */ /* 0x000fe20000011600 */
[C---:B------:R-:W-:Y:S01]  /*01a0*/  IMAD.SHL.U32 R18, R0.reuse, 0x8, RZ ;  /* 0x0000000800127824 */ /* 0x040fe200078e00ff */
[----:B------:R-:W-:Y:S01]  /*01b0*/  LOP3.LUT R8, R0, 0x7e, RZ, 0xc0, !PT ;  /* 0x0000007e00087812 */ /* 0x000fe200078ec0ff */
[----:B------:R-:W-:Y:S01]  /*01c0*/  @P0 IMAD.MOV.U32 R14, RZ, RZ, 0x0 ;  /* 0x00000000ff0e0424 */ /* 0x000fe200078e00ff */
[----:B------:R-:W-:-:S02]  /*01d0*/  SGXT.U32 R6, R6, 0x1 ;  /* 0x000000010606781a */ /* 0x000fc40000000000 */
[----:B------:R-:W-:Y:S01]  /*01e0*/  LOP3.LUT R19, R18, 0x3f8, RZ, 0xc0, !PT ;  /* 0x000003f812137812 */ /* 0x000fe200078ec0ff */
[----:B------:R0:W1:Y:S01]  /*01f0*/  @P0 R2UR UR8, R14 ;  /* 0x000000000e0803c2 */ /* 0x00006200000e0000 */
[C---:B------:R-:W-:Y:S02]  /*0200*/  LOP3.LUT R9, R6.reuse, R11, RZ, 0xfc, !PT ;  /* 0x0000000b06097212 */ /* 0x040fe400078efcff */
[----:B------:R-:W-:Y:S01]  /*0210*/  LOP3.LUT R16, R6, 0x2, R11, 0xfe, !PT ;  /* 0x0000000206107812 */ /* 0x000fe200078efe0b */
[----:B------:R-:W-:Y:S01]  /*0220*/  IMAD R8, R8, 0x4, R19 ;  /* 0x0000000408087824 */ /* 0x000fe200078e0213 */
[----:B------:R-:W-:Y:S02]  /*0230*/  ISETP.LT.AND P2, PT, R9, 0x40, P0 ;  /* 0x000000400900780c */ /* 0x000fe40000741270 */
[----:B------:R-:W-:Y:S02]  /*0240*/  ISETP.LT.AND P3, PT, R16, 0x40, P0 ;  /* 0x000000401000780c */ /* 0x000fe40000761270 */
[----:B------:R-:W-:-:S02]  /*0250*/  @P0 MOV R15, 0x14f00000 ;  /* 0x14f00000000f0802 */ /* 0x000fc40000000f00 */
[----:B------:R-:W-:Y:S02]  /*0260*/  LOP3.LUT R17, R17, 0x3f, R0, 0xf8, !PT ;  /* 0x0000003f11117812 */ /* 0x000fe400078ef800 */
[----:B------:R0:W1:Y:S01]  /*0270*/  @P0 R2UR UR9, R15 ;  /* 0x000000000f0903c2 */ /* 0x00006200000e0000 */
[----:B------:R-:W-:Y:S02]  /*0280*/  MOV R19, RZ ;  /* 0x000000ff00137202 */ /* 0x000fe40000000f00 */
[----:B------:R-:W-:Y:S01]  /*0290*/  LEA R18, R17, R22, 0x9 ;  /* 0x0000001611127211 */ /* 0x000fe200078e48ff */
[----:B------:R-:W-:Y:S01]  /*02a0*/  IMAD R22, R22, 0x40, R17 ;  /* 0x0000004016167824 */ /* 0x000fe200078e0211 */
[----:B------:R-:W-:Y:S01]  /*02b0*/  @P2 MOV R11, 0x14f00000 ;  /* 0x14f00000000b2802 */ /* 0x000fe20000000f00 */
[----:B------:R-:W-:Y:S01]  /*02c0*/  @P2 IMAD.MOV.U32 R10, RZ, RZ, 0x0 ;  /* 0x00000000ff0a2424 */ /* 0x000fe200078e00ff */
[----:B------:R-:W-:Y:S01]  /*02d0*/  @P3 MOV R13, 0x14f00000 ;  /* 0x14f00000000d3802 */ /* 0x000fe20000000f00 */
[----:B------:R-:W-:Y:S01]  /*02e0*/  @P3 IMAD.MOV.U32 R12, RZ, RZ, 0x0 ;  /* 0x00000000ff0c3424 */ /* 0x000fe200078e00ff */
[----:B------:R3:W4:Y:S01]  /*02f0*/  @P2 R2UR UR5, R11 ;  /* 0x000000000b0523c2 */ /* 0x00072200000e0000 */
[-C--:B------:R-:W-:Y:S01]  /*0300*/  LEA R20, R9, R18.reuse, 0x3 ;  /* 0x0000001209147211 */ /* 0x080fe200078e18ff */
[----:B------:R-:W-:Y:S01]  /*0310*/  IMAD.MOV.U32 R9, RZ, RZ, RZ ;  /* 0x000000ffff097224 */ /* 0x000fe200078e00ff */
[----:B------:R-:W-:Y:S01]  /*0320*/  LEA R18, R16, R18, 0x3 ;  /* 0x0000001210127211 */ /* 0x000fe200078e18ff */
[----:B------:R-:W-:Y:S01]  /*0330*/  @P0 IMAD.MOV.U32 R16, RZ, RZ, 0x0 ;  /* 0x00000000ff100424 */ /* 0x000fe200078e00ff */
[----:B------:R-:W-:Y:S01]  /*0340*/  @P0 MOV R17, 0x14f00000 ;  /* 0x14f0000000110802 */ /* 0x000fe20000000f00 */
[----:B0-----:R-:W-:-:S02]  /*0350*/  IMAD.WIDE.U32 R14, R22, R7, c[0x0][0x170] ;  /* 0x00005c00160e7625 */ /* 0x001fc400078e0007 */
[----:B------:R3:W4:Y:S08]  /*0360*/  @P2 R2UR UR4, R10 ;  /* 0x000000000a0423c2 */ /* 0x00073000000e0000 */
[----:B------:R0:W5:Y:S01]  /*0370*/  @P3 R2UR UR6, R12 ;  /* 0x000000000c0633c2 */ /* 0x00016200000e0000 */
[----:B---3--:R-:W-:-:S07]  /*0380*/  IMAD.WIDE R10, R20, R7, c[0x0][0x168] ;  /* 0x00005a00140a7625 */ /* 0x008fce00078e0207 */
[----:B------:R0:W5:Y:S01]  /*0390*/  @P3 R2UR UR7, R13 ;  /* 0x000000000d0733c2 */ /* 0x00016200000e0000 */
[----:B------:R-:W-:Y:S02]  /*03a0*/  IMAD.MOV.U32 R20, RZ, RZ, RZ ;  /* 0x000000ffff147224 */ /* 0x000fe400078e00ff */
[-C--:B0-----:R-:W-:Y:S01]  /*03b0*/  IMAD.WIDE R12, R18, R7.reuse, c[0x0][0x168] ;  /* 0x00005a00120c7625 */ /* 0x081fe200078e0207 */
[----:B------:R-:W-:Y:S01]  /*03c0*/  MOV R18, RZ ;  /* 0x000000ff00127202 */ /* 0x000fe20000000f00 */
[----:B--2---:R0:W-:Y:S04]  /*03d0*/  STS.64 [R8], R4 ;  /* 0x0000000408007388 */ /* 0x0041e80000000a00 */
[----:B------:R-:W-:Y:S06]  /*03e0*/  BAR.SYNC.DEFER_BLOCKING 0x0 ;  /* 0x0000000000007b1d */ /* 0x000fec0000010000 */
[----:B----4-:R-:W2:Y:S01]  /*03f0*/  @P2 LDG.E.EL R9, desc[UR4][R10.64] ;  /* 0x000000040a092981 */ /* 0x010ea2200c2e1900 */
[----:B------:R-:W3:Y:S03]  /*0400*/  @P0 R2UR UR4, R16 ;  /* 0x00000000100403c2 */ /* 0x000ee600000e0000 */
[----:B-----5:R-:W4:Y:S04]  /*0410*/  @P3 LDG.E.EL R20, desc[UR6][R12.64] ;  /* 0x000000060c143981 */ /* 0x020f28200c2e1900 */
[----:B-1----:R-:W5:Y:S01]  /*0420*/  @P0 LDG.E.EL R19, desc[UR8][R14.64] ;  /* 0x000000080e130981 */ /* 0x002f62200c2e1900 */
[----:B------:R-:W3:Y:S01]  /*0430*/  @P0 R2UR UR5, R17 ;  /* 0x00000000110503c2 */ /* 0x000ee200000e0000 */
[----:B0-----:R-:W-:-:S05]  /*0440*/  IMAD.WIDE.U32 R4, R22, R7, c[0x0][0x178] ;  /* 0x00005e0016047625 */ /* 0x001fca00078e0007 */
[----:B---3--:R-:W3:Y:S01]  /*0450*/  @P0 LDG.E.EL R18, desc[UR4][R4.64] ;  /* 0x0000000404120981 */ /* 0x008ee2200c2e1900 */
[----:B------:R-:W-:-:S04]  /*0460*/  SHF.L.U32 R0, R0, 0x2, RZ ;  /* 0x0000000200007819 */ /* 0x000fc800000006ff */
[----:B------:R-:W-:-:S05]  /*0470*/  LOP3.LUT R0, R0, 0xfc, RZ, 0xc0, !PT ;  /* 0x000000fc00007812 */ /* 0x000fca00078ec0ff */
[----:B------:R-:W-:-:S05]  /*0480*/  IMAD R7, R0, 0x2, R0 ;  /* 0x0000000200077824 */ /* 0x000fca00078e0200 */
[----:B------:R-:W-:-:S04]  /*0490*/  LEA R0, R6, R7, 0x1 ;  /* 0x0000000706007211 */ /* 0x000fc800078e08ff */
[----:B------:R-:W-:-:S05]  /*04a0*/  SHF.L.U32 R0, R0, 0x1, RZ ;  /* 0x0000000100007819 */ /* 0x000fca00000006ff */
[----:B------:R-:W2:Y:S04]  /*04b0*/  LDS R6, [R0] ;  /* 0x0000000000067984 */ /* 0x000ea80000000800 */
[----:B------:R-:W4:Y:S04]  /*04c0*/  LDS R7, [R0+0x8] ;  /* 0x0000080000077984 */ /* 0x000f280000000800 */
[----:B------:R-:W-:Y:S01]  /*04d0*/  BAR.SYNC.DEFER_BLOCKING 0x0 ;  /* 0x0000000000007b1d */ /* 0x000fe20000010000 */
[----:B--2---:R-:W-:Y:S01]  /*04e0*/  FADD R6, R6, R9 ;  /* 0x0000000906067221 */ /* 0x004fe20000000000 */
[----:B----4-:R-:W-:-:S03]  /*04f0*/  FADD R20, R7, R20 ;  /* 0x0000001407147221 */ /* 0x010fc60000000000 */
[--C-:B-----5:R-:W-:Y:S01]  /*0500*/  FADD R6, R6, -R19.reuse ;  /* 0x8000001306067221 */ /* 0x120fe20000000000 */
[----:B------:R-:W-:-:S03]  /*0510*/  FADD R20, R20, -R19 ;  /* 0x8000001314147221 */ /* 0x000fc60000000000 */
[----:B------:R-:W-:Y:S01]  /*0520*/  FMUL R6, R6, 1.4426950216293334961 ;  /* 0x3fb8aa3b06067820 */ /* 0x000fe20000400000 */
[----:B------:R-:W-:-:S04]  /*0530*/  FMUL R20, R20, 1.4426950216293334961 ;  /* 0x3fb8aa3b14147820 */ /* 0x000fc80000400000 */
[----:B------:R-:W-:Y:S02]  /*0540*/  FSETP.GEU.AND P2, PT, R6, -126, PT ;  /* 0xc2fc00000600780b */ /* 0x000fe40003f4e000 */
[----:B------:R-:W-:Y:S02]  /*0550*/  FSETP.GEU.AND P3, PT, R20, -126, PT ;  /* 0xc2fc00001400780b */ /* 0x000fe40003f6e000 */
[----:B---3--:R-:W-:-:S09]  /*0560*/  FSETP.GT.AND P0, PT, |R18|, 8.50705917302346158658e+37, PT ;  /* 0x7e8000001200780b */ /* 0x008fd20003f04200 */
[----:B------:R-:W-:Y:S01]  /*0570*/  @!P2 FMUL R6, R6, 0.5 ;  /* 0x3f0000000606a820 */ /* 0x000fe20000400000 */
[----:B------:R-:W-:Y:S01]  /*0580*/  FSETP.GEU.AND P4, PT, |R18|, 1.175494350822287508e-38, PT ;  /* 0x008000001200780b */ /* 0x000fe20003f8e200 */
[----:B------:R-:W-:Y:S02]  /*0590*/  @!P3 FMUL R20, R20, 0.5 ;  /* 0x3f0000001414b820 */ /* 0x000fe40000400000 */
[----:B------:R-:W0:Y:S08]  /*05a0*/  MUFU.EX2 R4, R6 ;  /* 0x0000000600047308 */ /* 0x000e300000000800 */
[----:B------:R-:W1:Y:S01]  /*05b0*/  MUFU.EX2 R5, R20 ;  /* 0x0000001400057308 */ /* 0x000e620000000800 */
[----:B------:R-:W-:-:S04]  /*05c0*/  @P0 FMUL R18, R18, 0.25 ;  /* 0x3e80000012120820 */ /* 0x000fc80000400000 */
[----:B------:R-:W-:-:S04]  /*05d0*/  @!P4 FMUL R18, R18, 16777216 ;  /* 0x4b8000001212c820 */ /* 0x000fc80000400000 */
[----:B------:R-:W2:Y:S01]  /*05e0*/  MUFU.RCP R7, R18 ;  /* 0x0000001200077308 */ /* 0x000ea20000001000 */
[----:B0-----:R-:W-:Y:S01]  /*05f0*/  @!P2 FMUL R4, R4, R4 ;  /* 0x000000040404a220 */ /* 0x001fe20000400000 */
[----:B-1----:R-:W-:-:S03]  /*0600*/  @!P3 FMUL R5, R5, R5 ;  /* 0x000000050505b220 */ /* 0x002fc60000400000 */
[----:B------:R-:W-:Y:S01]  /*0610*/  @P0 FMUL R4, R4, 0.25 ;  /* 0x3e80000004040820 */ /* 0x000fe20000400000 */
[----:B------:R-:W-:-:S03]  /*0620*/  @P0 FMUL R5, R5, 0.25 ;  /* 0x3e80000005050820 */ /* 0x000fc60000400000 */
[----:B------:R-:W-:Y:S01]  /*0630*/  @!P4 FMUL R4, R4, 16777216 ;  /* 0x4b8000000404c820 */ /* 0x000fe20000400000 */
[----:B------:R-:W-:-:S03]  /*0640*/  @!P4 FMUL R5, R5, 16777216 ;  /* 0x4b8000000505c820 */ /* 0x000fc60000400000 */
[C---:B--2---:R-:W-:Y:S01]  /*0650*/  FMUL R9, R7.reuse, R4 ;  /* 0x0000000407097220 */ /* 0x044fe20000400000 */
[----:B------:R-:W-:-:S04]  /*0660*/  FMUL R5, R7, R5 ;  /* 0x0000000507057220 */ /* 0x000fc80000400000 */
[----:B------:R0:W-:Y:S04]  /*0670*/  STS [R0], R9 ;  /* 0x0000000900007388 */ /* 0x0001e80000000800 */
[----:B------:R0:W-:Y:S04]  /*0680*/  STS [R0+0x8], R5 ;  /* 0x0000080500007388 */ /* 0x0001e80000000800 */
[----:B------:R-:W-:Y:S06]  /*0690*/  BAR.SYNC.DEFER_BLOCKING 0x0 ;  /* 0x0000000000007b1d */ /* 0x000fec0000010000 */
[----:B------:R-:W-:Y:S05]  /*06a0*/  @!P1 EXIT ;  /* 0x000000000000994d */ /* 0x000fea0003800000 */
[----:B0-----:R-:W0:Y:S01]  /*06b0*/  LDS.64 R8, [R8] ;  /* 0x0000000008087984 */ /* 0x001e220000000a00 */
[----:B------:R-:W-:-:S03]  /*06c0*/  ULDC.64 UR4, c[0x0][0x118] ;  /* 0x0000460000047ab9 */ /* 0x000fc60000000a00 */
[----:B0-----:R-:W-:Y:S01]  /*06d0*/  STG.E.64 [R2.64], R8 ;  /* 0x0000000802007986 */ /* 0x001fe2000c101b04 */
[----:B------:R-:W-:Y:S05]  /*06e0*/  EXIT ;  /* 0x000000000000794d */ /* 0x000fea0003800000 */
.L_x_0:
[----:B------:R-:W-:-:S00]  /*06f0*/  BRA `(.L_x_0) ;  /* 0xfffffff000007947 */ /* 0x000fc0000383ffff */
[----:B------:R-:W-:-:S00]  /*0700*/  NOP ;  /* 0x0000000000007918 */ /* 0x000fc00000000000 */
[----:B------:R-:W-:-:S00]  /*0710*/  NOP ;  /* 0x0000000000007918 */ /* 0x000fc00000000000 */
[----:B------:R-:W-:-:S00]  /*0720*/  NOP ;  /* 0x0000000000007918 */ /* 0x000fc00000000000 */
[----:B------:R-:W-:-:S00]  /*0730*/  NOP ;  /* 0x0000000000007918 */ /* 0x000fc00000000000 */
[----:B------:R-:W-:-:S00]  /*0740*/  NOP ;  /* 0x0000000000007918 */ /* 0x000fc00000000000 */
[----:B------:R-:W-:-:S00]  /*0750*/  NOP ;  /* 0x0000000000007918 */ /* 0x000fc00000000000 */
[----:B------:R-:W-:-:S00]  /*0760*/  NOP ;  /* 0x0000000000007918 */ /* 0x000fc00000000000 */
[----:B------:R-:W-:-:S00]  /*0770*/  NOP ;  /* 0x0000000000007918 */ /* 0x000fc00000000000 */
.L_x_1:


//--------------------- .nv.shared.triton_poi_fused__softmax_add_3 --------------------------
	.section	.nv.shared.triton_poi_fused__softmax_add_3,"aw",@nobits
	.sectionflags	@""
	.align	16
